//
// Generated by NVIDIA NVVM Compiler
//
// Compiler Build ID: CL-36424714
// Cuda compilation tools, release 13.0, V13.0.88
// Based on NVVM 20.0.0
//

.version 9.0
.target sm_100
.address_size 64

	// .globl	_Z8SolutioniPi
.extern .func  (.param .b32 func_retval0) vprintf
(
	.param .b64 vprintf_param_0,
	.param .b64 vprintf_param_1
)
;
.global .align 1 .b8 $str[32] = {83, 112, 97, 119, 110, 105, 110, 103, 32, 66, 101, 103, 105, 110, 32, 86, 97, 108, 117, 101, 32, 119, 105, 116, 104, 32, 58, 32, 37, 100, 10};
.global .align 1 .b8 $str$1[54] = {82, 101, 112, 108, 97, 99, 105, 110, 103, 32, 67, 117, 114, 114, 101, 110, 116, 32, 77, 97, 120, 86, 97, 108, 117, 101, 32, 58, 32, 37, 100, 32, 119, 105, 116, 104, 32, 110, 101, 119, 32, 86, 97, 108, 117, 101, 32, 58, 32, 37, 100, 46, 10};
.global .align 1 .b8 $str$2[43] = {67, 117, 114, 114, 101, 110, 116, 32, 86, 97, 108, 117, 101, 32, 105, 115, 32, 116, 105, 101, 100, 32, 119, 105, 116, 104, 32, 77, 97, 120, 86, 97, 108, 117, 101, 44, 115, 107, 105, 112, 33, 10};
.global .align 1 .b8 $str$3[56] = {67, 117, 114, 114, 101, 110, 116, 32, 86, 97, 108, 117, 101, 32, 58, 32, 37, 100, 32, 105, 115, 32, 108, 101, 115, 115, 32, 116, 104, 97, 110, 32, 77, 97, 120, 86, 97, 108, 117, 101, 32, 58, 32, 37, 100, 44, 105, 103, 110, 111, 114, 101, 100, 33, 10};

.visible .entry _Z8SolutioniPi(
	.param .u32 _Z8SolutioniPi_param_0,
	.param .u64 .ptr .align 1 _Z8SolutioniPi_param_1
)
{
	.local .align 8 .b8 	__local_depot0[8];
	.reg .b64 	%SP;
	.reg .b64 	%SPL;
	.reg .pred 	%p<21>;
	.reg .b32 	%r<128>;
	.reg .b64 	%rd<69>;

	mov.u64 	%SPL, __local_depot0;
	cvta.local.u64 	%SP, %SPL;
	ld.param.u32 	%r41, [_Z8SolutioniPi_param_0];
	ld.param.u64 	%rd9, [_Z8SolutioniPi_param_1];
	cvta.to.global.u64 	%rd1, %rd9;
	add.u64 	%rd10, %SP, 0;
	add.u64 	%rd2, %SPL, 0;
	setp.lt.s32 	%p1, %r41, 1;
	@%p1 bra 	$L__BB0_43;
	and.b32  	%r1, %r41, 3;
	setp.lt.u32 	%p2, %r41, 4;
	mov.b32 	%r120, 0;
	mov.u32 	%r119, %r120;
	mov.u32 	%r118, %r120;
	@%p2 bra 	$L__BB0_33;
	and.b32  	%r120, %r41, 2147483644;
	neg.s32 	%r108, %r120;
	add.s64 	%rd67, %rd1, 8;
	mov.b32 	%r119, 0;
	mov.u64 	%rd19, $str;
	mov.u64 	%rd49, $str$1;
	mov.u64 	%rd47, $str$2;
	mov.u32 	%r118, %r119;
$L__BB0_3:
	setp.ne.s32 	%p3, %r118, 0;
	@%p3 bra 	$L__BB0_5;
	ld.global.u32 	%r10, [%rd67+-8];
	st.local.u32 	[%rd2], %r10;
	cvta.global.u64 	%rd20, %rd19;
	{ // callseq 3, 0
	.param .b64 param0;
	st.param.b64 	[param0], %rd20;
	.param .b64 param1;
	st.param.b64 	[param1], %rd10;
	.param .b32 retval0;
	call.uni (retval0), 
	vprintf, 
	(
	param0, 
	param1
	);
	ld.param.b32 	%r50, [retval0];
	} // callseq 3
	mov.u32 	%r118, %r10;
	bra.uni 	$L__BB0_11;
$L__BB0_5:
	setp.le.s32 	%p4, %r118, %r119;
	@%p4 bra 	$L__BB0_7;
	st.local.v2.u32 	[%rd2], {%r119, %r118};
	cvta.global.u64 	%rd17, %rd49;
	{ // callseq 2, 0
	.param .b64 param0;
	st.param.b64 	[param0], %rd17;
	.param .b64 param1;
	st.param.b64 	[param1], %rd10;
	.param .b32 retval0;
	call.uni (retval0), 
	vprintf, 
	(
	param0, 
	param1
	);
	ld.param.b32 	%r48, [retval0];
	} // callseq 2
	bra.uni 	$L__BB0_10;
$L__BB0_7:
	setp.ne.s32 	%p5, %r118, %r119;
	@%p5 bra 	$L__BB0_9;
	cvta.global.u64 	%rd15, %rd47;
	{ // callseq 1, 0
	.param .b64 param0;
	st.param.b64 	[param0], %rd15;
	.param .b64 param1;
	st.param.b64 	[param1], 0;
	.param .b32 retval0;
	call.uni (retval0), 
	vprintf, 
	(
	param0, 
	param1
	);
	ld.param.b32 	%r46, [retval0];
	} // callseq 1
	mov.u32 	%r118, %r119;
	bra.uni 	$L__BB0_10;
$L__BB0_9:
	st.local.v2.u32 	[%rd2], {%r118, %r119};
	mov.u64 	%rd11, $str$3;
	cvta.global.u64 	%rd12, %rd11;
	{ // callseq 0, 0
	.param .b64 param0;
	st.param.b64 	[param0], %rd12;
	.param .b64 param1;
	st.param.b64 	[param1], %rd10;
	.param .b32 retval0;
	call.uni (retval0), 
	vprintf, 
	(
	param0, 
	param1
	);
	ld.param.b32 	%r44, [retval0];
	} // callseq 0
	mov.u32 	%r118, %r119;
$L__BB0_10:
	ld.global.u32 	%r10, [%rd67+-8];
$L__BB0_11:
	setp.eq.s32 	%p6, %r10, 0;
	@%p6 bra 	$L__BB0_17;
	setp.gt.s32 	%p7, %r10, %r118;
	@%p7 bra 	$L__BB0_16;
	setp.eq.s32 	%p8, %r10, %r118;
	@%p8 bra 	$L__BB0_15;
	st.local.v2.u32 	[%rd2], {%r10, %r118};
	mov.u64 	%rd22, $str$3;
	cvta.global.u64 	%rd23, %rd22;
	{ // callseq 4, 0
	.param .b64 param0;
	st.param.b64 	[param0], %rd23;
	.param .b64 param1;
	st.param.b64 	[param1], %rd10;
	.param .b32 retval0;
	call.uni (retval0), 
	vprintf, 
	(
	param0, 
	param1
	);
	ld.param.b32 	%r52, [retval0];
	} // callseq 4
	ld.global.u32 	%r114, [%rd67+-4];
	bra.uni 	$L__BB0_18;
$L__BB0_15:
	cvta.global.u64 	%rd26, %rd47;
	{ // callseq 5, 0
	.param .b64 param0;
	st.param.b64 	[param0], %rd26;
	.param .b64 param1;
	st.param.b64 	[param1], 0;
	.param .b32 retval0;
	call.uni (retval0), 
	vprintf, 
	(
	param0, 
	param1
	);
	ld.param.b32 	%r54, [retval0];
	} // callseq 5
	ld.global.u32 	%r114, [%rd67+-4];
	mov.u32 	%r118, %r10;
	bra.uni 	$L__BB0_18;
$L__BB0_16:
	st.local.v2.u32 	[%rd2], {%r118, %r10};
	cvta.global.u64 	%rd28, %rd49;
	{ // callseq 6, 0
	.param .b64 param0;
	st.param.b64 	[param0], %rd28;
	.param .b64 param1;
	st.param.b64 	[param1], %rd10;
	.param .b32 retval0;
	call.uni (retval0), 
	vprintf, 
	(
	param0, 
	param1
	);
	ld.param.b32 	%r56, [retval0];
	} // callseq 6
	ld.global.u32 	%r114, [%rd67+-4];
	mov.u32 	%r118, %r10;
	bra.uni 	$L__BB0_18;
$L__BB0_17:
	ld.global.u32 	%r114, [%rd67+-4];
	st.local.u32 	[%rd2], %r114;
	cvta.global.u64 	%rd31, %rd19;
	{ // callseq 7, 0
	.param .b64 param0;
	st.param.b64 	[param0], %rd31;
	.param .b64 param1;
	st.param.b64 	[param1], %rd10;
	.param .b32 retval0;
	call.uni (retval0), 
	vprintf, 
	(
	param0, 
	param1
	);
	ld.param.b32 	%r58, [retval0];
	} // callseq 7
	mov.u32 	%r118, %r114;
$L__BB0_18:
	setp.eq.s32 	%p9, %r114, 0;
	@%p9 bra 	$L__BB0_24;
	setp.gt.s32 	%p10, %r114, %r118;
	@%p10 bra 	$L__BB0_23;
	setp.eq.s32 	%p11, %r114, %r118;
	@%p11 bra 	$L__BB0_22;
	st.local.v2.u32 	[%rd2], {%r114, %r118};
	mov.u64 	%rd33, $str$3;
	cvta.global.u64 	%rd34, %rd33;
	{ // callseq 8, 0
	.param .b64 param0;
	st.param.b64 	[param0], %rd34;
	.param .b64 param1;
	st.param.b64 	[param1], %rd10;
	.param .b32 retval0;
	call.uni (retval0), 
	vprintf, 
	(
	param0, 
	param1
	);
	ld.param.b32 	%r60, [retval0];
	} // callseq 8
	ld.global.u32 	%r119, [%rd67];
	bra.uni 	$L__BB0_25;
$L__BB0_22:
	cvta.global.u64 	%rd37, %rd47;
	{ // callseq 9, 0
	.param .b64 param0;
	st.param.b64 	[param0], %rd37;
	.param .b64 param1;
	st.param.b64 	[param1], 0;
	.param .b32 retval0;
	call.uni (retval0), 
	vprintf, 
	(
	param0, 
	param1
	);
	ld.param.b32 	%r62, [retval0];
	} // callseq 9
	ld.global.u32 	%r119, [%rd67];
	mov.u32 	%r118, %r114;
	bra.uni 	$L__BB0_25;
$L__BB0_23:
	st.local.v2.u32 	[%rd2], {%r118, %r114};
	cvta.global.u64 	%rd39, %rd49;
	{ // callseq 10, 0
	.param .b64 param0;
	st.param.b64 	[param0], %rd39;
	.param .b64 param1;
	st.param.b64 	[param1], %rd10;
	.param .b32 retval0;
	call.uni (retval0), 
	vprintf, 
	(
	param0, 
	param1
	);
	ld.param.b32 	%r64, [retval0];
	} // callseq 10
	ld.global.u32 	%r119, [%rd67];
	mov.u32 	%r118, %r114;
	bra.uni 	$L__BB0_25;
$L__BB0_24:
	ld.global.u32 	%r119, [%rd67];
	st.local.u32 	[%rd2], %r119;
	cvta.global.u64 	%rd42, %rd19;
	{ // callseq 11, 0
	.param .b64 param0;
	st.param.b64 	[param0], %rd42;
	.param .b64 param1;
	st.param.b64 	[param1], %rd10;
	.param .b32 retval0;
	call.uni (retval0), 
	vprintf, 
	(
	param0, 
	param1
	);
	ld.param.b32 	%r66, [retval0];
	} // callseq 11
	mov.u32 	%r118, %r119;
$L__BB0_25:
	setp.eq.s32 	%p12, %r119, 0;
	@%p12 bra 	$L__BB0_31;
	setp.gt.s32 	%p13, %r119, %r118;
	@%p13 bra 	$L__BB0_30;
	setp.eq.s32 	%p14, %r119, %r118;
	@%p14 bra 	$L__BB0_29;
	st.local.v2.u32 	[%rd2], {%r119, %r118};
	mov.u64 	%rd44, $str$3;
	cvta.global.u64 	%rd45, %rd44;
	{ // callseq 12, 0
	.param .b64 param0;
	st.param.b64 	[param0], %rd45;
	.param .b64 param1;
	st.param.b64 	[param1], %rd10;
	.param .b32 retval0;
	call.uni (retval0), 
	vprintf, 
	(
	param0, 
	param1
	);
	ld.param.b32 	%r68, [retval0];
	} // callseq 12
	ld.global.u32 	%r97, [%rd67+4];
	mov.u32 	%r119, %r118;
	mov.u32 	%r118, %r97;
	bra.uni 	$L__BB0_32;
$L__BB0_29:
	cvta.global.u64 	%rd48, %rd47;
	{ // callseq 13, 0
	.param .b64 param0;
	st.param.b64 	[param0], %rd48;
	.param .b64 param1;
	st.param.b64 	[param1], 0;
	.param .b32 retval0;
	call.uni (retval0), 
	vprintf, 
	(
	param0, 
	param1
	);
	ld.param.b32 	%r70, [retval0];
	} // callseq 13
	ld.global.u32 	%r118, [%rd67+4];
	bra.uni 	$L__BB0_32;
$L__BB0_30:
	st.local.v2.u32 	[%rd2], {%r118, %r119};
	cvta.global.u64 	%rd50, %rd49;
	{ // callseq 14, 0
	.param .b64 param0;
	st.param.b64 	[param0], %rd50;
	.param .b64 param1;
	st.param.b64 	[param1], %rd10;
	.param .b32 retval0;
	call.uni (retval0), 
	vprintf, 
	(
	param0, 
	param1
	);
	ld.param.b32 	%r72, [retval0];
	} // callseq 14
	ld.global.u32 	%r118, [%rd67+4];
	bra.uni 	$L__BB0_32;
$L__BB0_31:
	ld.global.u32 	%r118, [%rd67+4];
	st.local.u32 	[%rd2], %r118;
	cvta.global.u64 	%rd53, %rd19;
	{ // callseq 15, 0
	.param .b64 param0;
	st.param.b64 	[param0], %rd53;
	.param .b64 param1;
	st.param.b64 	[param1], %rd10;
	.param .b32 retval0;
	call.uni (retval0), 
	vprintf, 
	(
	param0, 
	param1
	);
	ld.param.b32 	%r74, [retval0];
	} // callseq 15
	mov.u32 	%r119, %r118;
$L__BB0_32:
	add.s32 	%r108, %r108, 4;
	add.s64 	%rd67, %rd67, 16;
	setp.ne.s32 	%p15, %r108, 0;
	@%p15 bra 	$L__BB0_3;
$L__BB0_33:
	setp.eq.s32 	%p16, %r1, 0;
	@%p16 bra 	$L__BB0_43;
	mul.wide.u32 	%rd55, %r120, 4;
	add.s64 	%rd68, %rd1, %rd55;
	neg.s32 	%r123, %r1;
	mov.u64 	%rd64, $str;
	mov.u64 	%rd61, $str$1;
	mov.u64 	%rd59, $str$2;
$L__BB0_35:
	.pragma "nounroll";
	setp.eq.s32 	%p17, %r118, 0;
	@%p17 bra 	$L__BB0_41;
	setp.gt.s32 	%p18, %r118, %r119;
	@%p18 bra 	$L__BB0_40;
	setp.eq.s32 	%p19, %r118, %r119;
	@%p19 bra 	$L__BB0_39;
	st.local.v2.u32 	[%rd2], {%r118, %r119};
	mov.u64 	%rd56, $str$3;
	cvta.global.u64 	%rd57, %rd56;
	{ // callseq 16, 0
	.param .b64 param0;
	st.param.b64 	[param0], %rd57;
	.param .b64 param1;
	st.param.b64 	[param1], %rd10;
	.param .b32 retval0;
	call.uni (retval0), 
	vprintf, 
	(
	param0, 
	param1
	);
	ld.param.b32 	%r76, [retval0];
	} // callseq 16
	ld.global.u32 	%r118, [%rd68];
	bra.uni 	$L__BB0_42;
$L__BB0_39:
	cvta.global.u64 	%rd60, %rd59;
	{ // callseq 17, 0
	.param .b64 param0;
	st.param.b64 	[param0], %rd60;
	.param .b64 param1;
	st.param.b64 	[param1], 0;
	.param .b32 retval0;
	call.uni (retval0), 
	vprintf, 
	(
	param0, 
	param1
	);
	ld.param.b32 	%r78, [retval0];
	} // callseq 17
	ld.global.u32 	%r118, [%rd68];
	bra.uni 	$L__BB0_42;
$L__BB0_40:
	st.local.v2.u32 	[%rd2], {%r119, %r118};
	cvta.global.u64 	%rd62, %rd61;
	{ // callseq 18, 0
	.param .b64 param0;
	st.param.b64 	[param0], %rd62;
	.param .b64 param1;
	st.param.b64 	[param1], %rd10;
	.param .b32 retval0;
	call.uni (retval0), 
	vprintf, 
	(
	param0, 
	param1
	);
	ld.param.b32 	%r80, [retval0];
	} // callseq 18
	ld.global.u32 	%r107, [%rd68];
	mov.u32 	%r119, %r118;
	mov.u32 	%r118, %r107;
	bra.uni 	$L__BB0_42;
$L__BB0_41:
	ld.global.u32 	%r118, [%rd68];
	st.local.u32 	[%rd2], %r118;
	cvta.global.u64 	%rd65, %rd64;
	{ // callseq 19, 0
	.param .b64 param0;
	st.param.b64 	[param0], %rd65;
	.param .b64 param1;
	st.param.b64 	[param1], %rd10;
	.param .b32 retval0;
	call.uni (retval0), 
	vprintf, 
	(
	param0, 
	param1
	);
	ld.param.b32 	%r82, [retval0];
	} // callseq 19
	mov.u32 	%r119, %r118;
$L__BB0_42:
	add.s64 	%rd68, %rd68, 4;
	add.s32 	%r123, %r123, 1;
	setp.ne.s32 	%p20, %r123, 0;
	@%p20 bra 	$L__BB0_35;
$L__BB0_43:
	ret;

}


// ===== COMPILED SASS (sm_100) =====

	.target	sm_100

	.elftype	@"ET_EXEC"


//--------------------- .note.nv.tkinfo           --------------------------
	.section	.note.nv.tkinfo,"",@"SHT_NOTE"
	.sectionflags	@"SHF_NOTE_NV_TKINFO"
	.tkinfo
        /*0018*/ 	.word	0x00000002
        /*0030*/ 	.string	""
        /*0030*/ 	.string	"ptxas"
        /*0030*/ 	.string	"Cuda compilation tools, release 13.0, V13.0.88"
        /*0030*/ 	.string	"Build cuda_13.0.r13.0/compiler.36424714_0"
        /*0030*/ 	.string	"-arch sm_100 -m 64 "



//--------------------- .note.nv.cuinfo           --------------------------
	.section	.note.nv.cuinfo,"",@"SHT_NOTE"
	.sectionflags	@"SHF_NOTE_NV_CUINFO"
        /*0018*/ 	.short	0x0002
        /*001a*/ 	.short	0x0064
        /*001c*/ 	.short	0x0082
	.zero		2


//--------------------- .nv.info                  --------------------------
	.section	.nv.info,"",@"SHT_CUDA_INFO"
	.align	4


	//----- nvinfo : EIATTR_REGCOUNT
	.align		4
        /*0000*/ 	.byte	0x04, 0x2f
        /*0002*/ 	.short	(.L_5 - .L_4)
	.align		4
.L_4:
        /*0004*/ 	.word	index@(_Z8SolutioniPi)
        /*0008*/ 	.word	0x0000001e


	//----- nvinfo : EIATTR_FRAME_SIZE
	.align		4
.L_5:
        /*000c*/ 	.byte	0x04, 0x11
        /*000e*/ 	.short	(.L_7 - .L_6)
	.align		4
.L_6:
        /*0010*/ 	.word	index@(_Z8SolutioniPi)
        /*0014*/ 	.word	0x00000008


	//----- nvinfo : EIATTR_MIN_STACK_SIZE
	.align		4
.L_7:
        /*0018*/ 	.byte	0x04, 0x12
        /*001a*/ 	.short	(.L_9 - .L_8)
	.align		4
.L_8:
        /*001c*/ 	.word	index@(_Z8SolutioniPi)
        /*0020*/ 	.word	0x00000008
.L_9:


//--------------------- .nv.compat                --------------------------
	.section	.nv.compat,"",@"SHT_CUDA_COMPAT_INFO"
	.align	4
        /*0000*/ 	.byte	0x02, 0x09, 0x00, 0x00, 0x02, 0x02, 0x01, 0x00, 0x02, 0x05, 0x05, 0x00, 0x03, 0x07, 0x01, 0x01
        /*0010*/ 	.byte	0x02, 0x03, 0x00, 0x00, 0x02, 0x06, 0x01, 0x00, 0x04, 0x0b, 0x08, 0x00, 0x09, 0x00, 0x00, 0x00
        /*0020*/ 	.byte	0x00, 0x00, 0x00, 0x00


//--------------------- .nv.info._Z8SolutioniPi   --------------------------
	.section	.nv.info._Z8SolutioniPi,"",@"SHT_CUDA_INFO"
	.sectionflags	@""
	.align	4


	//----- nvinfo : EIATTR_CUDA_API_VERSION
	.align		4
        /*0000*/ 	.byte	0x04, 0x37
        /*0002*/ 	.short	(.L_11 - .L_10)
.L_10:
        /*0004*/ 	.word	0x00000082


	//----- nvinfo : EIATTR_KPARAM_INFO
	.align		4
.L_11:
        /*0008*/ 	.byte	0x04, 0x17
        /*000a*/ 	.short	(.L_13 - .L_12)
.L_12:
        /*000c*/ 	.word	0x00000000
        /*0010*/ 	.short	0x0001
        /*0012*/ 	.short	0x0008
        /*0014*/ 	.byte	0x00, 0xf5, 0x21, 0x00


	//----- nvinfo : EIATTR_KPARAM_INFO
	.align		4
.L_13:
        /*0018*/ 	.byte	0x04, 0x17
        /*001a*/ 	.short	(.L_15 - .L_14)
.L_14:
        /*001c*/ 	.word	0x00000000
        /*0020*/ 	.short	0x0000
        /*0022*/ 	.short	0x0000
        /*0024*/ 	.byte	0x00, 0xf0, 0x11, 0x00


	//----- nvinfo : EIATTR_SPARSE_MMA_MASK
	.align		4
.L_15:
        /*0028*/ 	.byte	0x03, 0x50
        /*002a*/ 	.short	0x0000


	//----- nvinfo : EIATTR_MAXREG_COUNT
	.align		4
        /*002c*/ 	.byte	0x03, 0x1b
        /*002e*/ 	.short	0x00ff


	//----- nvinfo : EIATTR_EXTERNS
	.align		4
        /*0030*/ 	.byte	0x04, 0x0f
        /*0032*/ 	.short	(.L_17 - .L_16)


	//   ....[0]....
	.align		4
.L_16:
        /*0034*/ 	.word	index@(vprintf)


	//----- nvinfo : EIATTR_MERCURY_ISA_VERSION
	.align		4
.L_17:
        /*0038*/ 	.byte	0x03, 0x5f
        /*003a*/ 	.short	0x0101


	//----- nvinfo : EIATTR_VRC_CTA_INIT_COUNT
	.align		4
        /*003c*/ 	.byte	0x02, 0x4a
	.zero		1
	.zero		1


	//----- nvinfo : EIATTR_SYSCALL_OFFSETS
	.align		4
        /*0040*/ 	.byte	0x04, 0x46
        /*0042*/ 	.short	(.L_19 - .L_18)


	//   ....[0]....
.L_18:
        /*0044*/ 	.word	0x00000280


	//   ....[1]....
        /*0048*/ 	.word	0x00000370


	//   ....[2]....
        /*004c*/ 	.word	0x00000420


	//   ....[3]....
        /*0050*/ 	.word	0x00000500


	//   ....[4]....
        /*0054*/ 	.word	0x00000650


	//   ....[5]....
        /*0058*/ 	.word	0x000006f0


	//   ....[6]....
        /*005c*/ 	.word	0x000007e0


	//   ....[7]....
        /*0060*/ 	.word	0x000008c0


	//   ....[8]....
        /*0064*/ 	.word	0x00000a00


	//   ....[9]....
        /*0068*/ 	.word	0x00000aa0


	//   ....[10]....
        /*006c*/ 	.word	0x00000b90


	//   ....[11]....
        /*0070*/ 	.word	0x00000c70


	//   ....[12]....
        /*0074*/ 	.word	0x00000da0


	//   ....[13]....
        /*0078*/ 	.word	0x00000e60


	//   ....[14]....
        /*007c*/ 	.word	0x00000f40


	//   ....[15]....
        /*0080*/ 	.word	0x00001010


	//   ....[16]....
        /*0084*/ 	.word	0x00001250


	//   ....[17]....
        /*0088*/ 	.word	0x000012f0


	//   ....[18]....
        /*008c*/ 	.word	0x000013b0


	//   ....[19]....
        /*0090*/ 	.word	0x000014a0


	//----- nvinfo : EIATTR_EXIT_INSTR_OFFSETS
	.align		4
.L_19:
        /*0094*/ 	.byte	0x04, 0x1c
        /*0096*/ 	.short	(.L_21 - .L_20)


	//   ....[0]....
.L_20:
        /*0098*/ 	.word	0x00000070


	//   ....[1]....
        /*009c*/ 	.word	0x000010a0


	//   ....[2]....
        /*00a0*/ 	.word	0x00001510


	//----- nvinfo : EIATTR_CRS_STACK_SIZE
	.align		4
.L_21:
        /*00a4*/ 	.byte	0x04, 0x1e
        /*00a6*/ 	.short	(.L_23 - .L_22)
.L_22:
        /*00a8*/ 	.word	0x00000000


	//----- nvinfo : EIATTR_CBANK_PARAM_SIZE
	.align		4
.L_23:
        /*00ac*/ 	.byte	0x03, 0x19
        /*00ae*/ 	.short	0x0010


	//----- nvinfo : EIATTR_PARAM_CBANK
	.align		4
        /*00b0*/ 	.byte	0x04, 0x0a
        /*00b2*/ 	.short	(.L_25 - .L_24)
	.align		4
.L_24:
        /*00b4*/ 	.word	index@(.nv.constant0._Z8SolutioniPi)
        /*00b8*/ 	.short	0x0380
        /*00ba*/ 	.short	0x0010


	//----- nvinfo : EIATTR_SW_WAR
	.align		4
.L_25:
        /*00bc*/ 	.byte	0x04, 0x36
        /*00be*/ 	.short	(.L_27 - .L_26)
.L_26:
        /*00c0*/ 	.word	0x00000008
.L_27:


//--------------------- .nv.callgraph             --------------------------
	.section	.nv.callgraph,"",@"SHT_CUDA_CALLGRAPH"
	.align	4
	.sectionentsize	8
	.align		4
        /*0000*/ 	.word	0x00000000
	.align		4
        /*0004*/ 	.word	0xffffffff
	.align		4
        /*0008*/ 	.word	index@(_Z8SolutioniPi)
	.align		4
        /*000c*/ 	.word	index@(vprintf)
	.align		4
        /*0010*/ 	.word	0x00000000
	.align		4
        /*0014*/ 	.word	0xfffffffe
	.align		4
        /*0018*/ 	.word	0x00000000
	.align		4
        /*001c*/ 	.word	0xfffffffd
	.align		4
        /*0020*/ 	.word	0x00000000
	.align		4
        /*0024*/ 	.word	0xfffffffc


//--------------------- .nv.constant4             --------------------------
	.section	.nv.constant4,"a",@progbits
	.align	8
	.align		8
.nv.constant4:
        /*0000*/ 	.dword	vprintf
	.align		8
        /*0008*/ 	.dword	$str
	.align		8
        /*0010*/ 	.dword	$str$1
	.align		8
        /*0018*/ 	.dword	$str$2
	.align		8
        /*0020*/ 	.dword	$str$3


//--------------------- .text._Z8SolutioniPi      --------------------------
	.section	.text._Z8SolutioniPi,"ax",@progbits
	.align	128
        .global         _Z8SolutioniPi
        .type           _Z8SolutioniPi,@function
        .size           _Z8SolutioniPi,(.L_x_51 - _Z8SolutioniPi)
        .other          _Z8SolutioniPi,@"STO_CUDA_ENTRY STV_DEFAULT"
_Z8SolutioniPi:
.text._Z8SolutioniPi:
[----:B------:R-:W0:Y:S08]  /*0000*/  LDC R1, c[0x0][0x37c] ;  /* 0x0000df00ff017b82 */ /* 0x000e300000000800 */
[----:B------:R-:W1:Y:S01]  /*0010*/  LDC R0, c[0x0][0x380] ;  /* 0x0000e000ff007b82 */ /* 0x000e620000000800 */
[----:B------:R-:W2:Y:S01]  /*0020*/  LDCU UR4, c[0x0][0x2f8] ;  /* 0x00005f00ff0477ac */ /* 0x000ea20008000800 */
[----:B0-----:R-:W-:Y:S01]  /*0030*/  VIADD R1, R1, 0xfffffff8 ;  /* 0xfffffff801017836 */ /* 0x001fe20000000000 */
[----:B------:R-:W0:Y:S04]  /*0040*/  LDCU UR5, c[0x0][0x2fc] ;  /* 0x00005f80ff0577ac */ /* 0x000e280008000800 */
[----:B--2---:R-:W-:-:S02]  /*0050*/  IADD3 R19, P0, PT, R1, UR4, RZ ;  /* 0x0000000401137c10 */ /* 0x004fc4000ff1e0ff */
[----:B-1----:R-:W-:-:S13]  /*0060*/  ISETP.GE.AND P1, PT, R0, 0x1, PT ;  /* 0x000000010000780c */ /* 0x002fda0003f26270 */
[----:B0-----:R-:W-:Y:S05]  /*0070*/  @!P1 EXIT ;  /* 0x000000000000994d */ /* 0x001fea0003800000 */
[C---:B------:R-:W-:Y:S01]  /*0080*/  ISETP.GE.U32.AND P1, PT, R0.reuse, 0x4, PT ;  /* 0x000000040000780c */ /* 0x040fe20003f26070 */
[----:B------:R-:W0:Y:S01]  /*0090*/  LDCU.64 UR36, c[0x0][0x358] ;  /* 0x00006b00ff2477ac */ /* 0x000e220008000a00 */
[----:B------:R-:W-:Y:S01]  /*00a0*/  IMAD.X R18, RZ, RZ, UR5, P0 ;  /* 0x00000005ff127e24 */ /* 0x000fe200080e06ff */
[----:B------:R-:W-:Y:S01]  /*00b0*/  LOP3.LUT R24, R0, 0x3, RZ, 0xc0, !PT ;  /* 0x0000000300187812 */ /* 0x000fe200078ec0ff */
[----:B------:R-:W-:Y:S01]  /*00c0*/  IMAD.MOV.U32 R23, RZ, RZ, RZ ;  /* 0x000000ffff177224 */ /* 0x000fe200078e00ff */
[----:B------:R-:W-:-:S08]  /*00d0*/  CS2R R16, SRZ ;  /* 0x0000000000107805 */ /* 0x000fd0000001ff00 */
[----:B------:R-:W-:Y:S05]  /*00e0*/  @!P1 BRA `(.L_x_0) ;  /* 0x0000000c00e89947 */ /* 0x000fea0003800000 */
[----:B------:R-:W1:Y:S01]  /*00f0*/  LDCU.64 UR4, c[0x0][0x388] ;  /* 0x00007100ff0477ac */ /* 0x000e620008000a00 */
[----:B------:R-:W-:Y:S01]  /*0100*/  LOP3.LUT R23, R0, 0x7ffffffc, RZ, 0xc0, !PT ;  /* 0x7ffffffc00177812 */ /* 0x000fe200078ec0ff */
[----:B------:R-:W-:Y:S01]  /*0110*/  BSSY.RECONVERGENT B8, `(.L_x_0) ;  /* 0x00000f7000087945 */ /* 0x000fe20003800200 */
[----:B------:R-:W-:-:S03]  /*0120*/  CS2R R16, SRZ ;  /* 0x0000000000107805 */ /* 0x000fc6000001ff00 */
[----:B------:R-:W-:Y:S01]  /*0130*/  IMAD.MOV R22, RZ, RZ, -R23 ;  /* 0x000000ffff167224 */ /* 0x000fe200078e0a17 */
[----:B-1----:R-:W-:-:S04]  /*0140*/  UIADD3 UR4, UP0, UPT, UR4, 0x8, URZ ;  /* 0x0000000804047890 */ /* 0x002fc8000ff1e0ff */
[----:B------:R-:W-:Y:S02]  /*0150*/  UIADD3.X UR5, UPT, UPT, URZ, UR5, URZ, UP0, !UPT ;  /* 0x00000005ff057290 */ /* 0x000fe400087fe4ff */
[----:B------:R-:W-:-:S04]  /*0160*/  IMAD.U32 R26, RZ, RZ, UR4 ;  /* 0x00000004ff1a7e24 */ /* 0x000fc8000f8e00ff */
[----:B------:R-:W-:-:S07]  /*0170*/  IMAD.U32 R27, RZ, RZ, UR5 ;  /* 0x00000005ff1b7e24 */ /* 0x000fce000f8e00ff */
.L_x_39:
[----:B-----5:R-:W-:Y:S01]  /*0180*/  ISETP.NE.AND P0, PT, R17, RZ, PT ;  /* 0x000000ff1100720c */ /* 0x020fe20003f05270 */
[----:B------:R-:W-:Y:S01]  /*0190*/  BSSY.RECONVERGENT B7, `(.L_x_1) ;  /* 0x000003b000077945 */ /* 0x000fe20003800200 */
[----:B------:R-:W-:-:S04]  /*01a0*/  IADD3 R22, PT, PT, R22, 0x4, RZ ;  /* 0x0000000416167810 */ /* 0x000fc80007ffe0ff */
[----:B------:R-:W-:-:S04]  /*01b0*/  ISETP.NE.AND P1, PT, R22, RZ, PT ;  /* 0x000000ff1600720c */ /* 0x000fc80003f25270 */
[----:B------:R-:W-:-:S03]  /*01c0*/  P2R R25, PR, RZ, 0x2 ;  /* 0x00000002ff197803 */ /* 0x000fc60000000000 */
[----:B------:R-:W-:Y:S06]  /*01d0*/  @P0 BRA `(.L_x_2) ;  /* 0x0000000000340947 */ /* 0x000fec0003800000 */
[----:B0-----:R-:W2:Y:S01]  /*01e0*/  LDG.E R16, desc[UR36][R26.64+-0x8] ;  /* 0xfffff8241a107981 */ /* 0x001ea2000c1e1900 */
[----:B------:R-:W-:Y:S01]  /*01f0*/  MOV R2, 0x0 ;  /* 0x0000000000027802 */ /* 0x000fe20000000f00 */
[----:B------:R-:W0:Y:S01]  /*0200*/  LDCU.64 UR4, c[0x4][0x8] ;  /* 0x01000100ff0477ac */ /* 0x000e220008000a00 */
[----:B------:R-:W-:Y:S02]  /*0210*/  IMAD.MOV.U32 R6, RZ, RZ, R19 ;  /* 0x000000ffff067224 */ /* 0x000fe400078e0013 */
[----:B------:R-:W-:Y:S02]  /*0220*/  IMAD.MOV.U32 R7, RZ, RZ, R18 ;  /* 0x000000ffff077224 */ /* 0x000fe400078e0012 */
[----:B------:R-:W1:Y:S01]  /*0230*/  LDC.64 R2, c[0x4][R2] ;  /* 0x0100000002027b82 */ /* 0x000e620000000a00 */
[----:B0-----:R-:W-:Y:S02]  /*0240*/  IMAD.U32 R4, RZ, RZ, UR4 ;  /* 0x00000004ff047e24 */ /* 0x001fe4000f8e00ff */
[----:B------:R-:W-:Y:S01]  /*0250*/  IMAD.U32 R5, RZ, RZ, UR5 ;  /* 0x00000005ff057e24 */ /* 0x000fe2000f8e00ff */
[----:B-12---:R0:W-:Y:S06]  /*0260*/  STL [R1], R16 ;  /* 0x0000001001007387 */ /* 0x0061ec0000100800 */
[----:B------:R-:W-:-:S07]  /*0270*/  LEPC R20, `(.L_x_3) ;  /* 0x000000001014794e */ /* 0x000fce0000000000 */
[----:B0-----:R-:W-:Y:S05]  /*0280*/  CALL.ABS.NOINC R2 ;  /* 0x0000000002007343 */ /* 0x001fea0003c00000 */
.L_x_3:
[----:B------:R-:W-:Y:S01]  /*0290*/  IMAD.MOV.U32 R17, RZ, RZ, R16 ;  /* 0x000000ffff117224 */ /* 0x000fe200078e0010 */
[----:B------:R-:W-:Y:S06]  /*02a0*/  BRA `(.L_x_4) ;  /* 0x0000000000a47947 */ /* 0x000fec0003800000 */
.L_x_2:
[----:B------:R-:W-:Y:S01]  /*02b0*/  ISETP.GT.AND P0, PT, R17, R16, PT ;  /* 0x000000101100720c */ /* 0x000fe20003f04270 */
[----:B------:R-:W-:-:S12]  /*02c0*/  BSSY.RECONVERGENT B6, `(.L_x_5) ;  /* 0x0000026000067945 */ /* 0x000fd80003800200 */
[----:B------:R-:W-:Y:S05]  /*02d0*/  @!P0 BRA `(.L_x_6) ;  /* 0x00000000002c8947 */ /* 0x000fea0003800000 */
[----:B------:R-:W-:Y:S01]  /*02e0*/  MOV R2, 0x0 ;  /* 0x0000000000027802 */ /* 0x000fe20000000f00 */
[----:B------:R1:W-:Y:S01]  /*02f0*/  STL.64 [R1], R16 ;  /* 0x0000001001007387 */ /* 0x0003e20000100a00 */
[----:B------:R-:W2:Y:S01]  /*0300*/  LDCU.64 UR4, c[0x4][0x10] ;  /* 0x01000200ff0477ac */ /* 0x000ea20008000a00 */
[----:B------:R-:W-:Y:S02]  /*0310*/  IMAD.MOV.U32 R6, RZ, RZ, R19 ;  /* 0x000000ffff067224 */ /* 0x000fe400078e0013 */
[----:B------:R-:W-:Y:S01]  /*0320*/  IMAD.MOV.U32 R7, RZ, RZ, R18 ;  /* 0x000000ffff077224 */ /* 0x000fe200078e0012 */
[----:B------:R-:W3:Y:S01]  /*0330*/  LDC.64 R2, c[0x4][R2] ;  /* 0x0100000002027b82 */ /* 0x000ee20000000a00 */
[----:B--2---:R-:W-:Y:S01]  /*0340*/  MOV R4, UR4 ;  /* 0x0000000400047c02 */ /* 0x004fe20008000f00 */
[----:B-1----:R-:W-:-:S07]  /*0350*/  IMAD.U32 R5, RZ, RZ, UR5 ;  /* 0x00000005ff057e24 */ /* 0x002fce000f8e00ff */
[----:B------:R-:W-:-:S07]  /*0360*/  LEPC R20, `(.L_x_7) ;  /* 0x000000001014794e */ /* 0x000fce0000000000 */
[----:B0--3--:R-:W-:Y:S05]  /*0370*/  CALL.ABS.NOINC R2 ;  /* 0x0000000002007343 */ /* 0x009fea0003c00000 */
.L_x_7:
[----:B------:R-:W-:Y:S05]  /*0380*/  BRA `(.L_x_8) ;  /* 0x0000000000647947 */ /* 0x000fea0003800000 */
.L_x_6:
[----:B------:R-:W-:-:S13]  /*0390*/  ISETP.NE.AND P0, PT, R17, R16, PT ;  /* 0x000000101100720c */ /* 0x000fda0003f05270 */
[----:B------:R-:W-:Y:S05]  /*03a0*/  @P0 BRA `(.L_x_9) ;  /* 0x0000000000280947 */ /* 0x000fea0003800000 */
[----:B------:R-:W-:Y:S01]  /*03b0*/  MOV R2, 0x0 ;  /* 0x0000000000027802 */ /* 0x000fe20000000f00 */
[----:B------:R-:W1:Y:S01]  /*03c0*/  LDCU.64 UR4, c[0x4][0x18] ;  /* 0x01000300ff0477ac */ /* 0x000e620008000a00 */
[----:B------:R-:W-:-:S04]  /*03d0*/  CS2R R6, SRZ ;  /* 0x0000000000067805 */ /* 0x000fc8000001ff00 */
[----:B------:R-:W2:Y:S01]  /*03e0*/  LDC.64 R2, c[0x4][R2] ;  /* 0x0100000002027b82 */ /* 0x000ea20000000a00 */
[----:B-1----:R-:W-:Y:S02]  /*03f0*/  IMAD.U32 R4, RZ, RZ, UR4 ;  /* 0x00000004ff047e24 */ /* 0x002fe4000f8e00ff */
[----:B------:R-:W-:-:S07]  /*0400*/  IMAD.U32 R5, RZ, RZ, UR5 ;  /* 0x00000005ff057e24 */ /* 0x000fce000f8e00ff */
[----:B------:R-:W-:-:S07]  /*0410*/  LEPC R20, `(.L_x_10) ;  /* 0x000000001014794e */ /* 0x000fce0000000000 */
[----:B0-2---:R-:W-:Y:S05]  /*0420*/  CALL.ABS.NOINC R2 ;  /* 0x0000000002007343 */ /* 0x005fea0003c00000 */
.L_x_10:
[----:B------:R-:W-:Y:S01]  /*0430*/  MOV R17, R16 ;  /* 0x0000001000117202 */ /* 0x000fe20000000f00 */
[----:B------:R-:W-:Y:S06]  /*0440*/  BRA `(.L_x_8) ;  /* 0x0000000000347947 */ /* 0x000fec0003800000 */
.L_x_9:
[----:B------:R-:W-:Y:S01]  /*0450*/  MOV R2, 0x0 ;  /* 0x0000000000027802 */ /* 0x000fe20000000f00 */
[----:B------:R-:W-:Y:S01]  /*0460*/  IMAD.MOV.U32 R8, RZ, RZ, R17 ;  /* 0x000000ffff087224 */ /* 0x000fe200078e0011 */
[----:B------:R-:W1:Y:S01]  /*0470*/  LDCU.64 UR4, c[0x4][0x20] ;  /* 0x01000400ff0477ac */ /* 0x000e620008000a00 */
[----:B------:R-:W-:Y:S01]  /*0480*/  IMAD.MOV.U32 R9, RZ, RZ, R16 ;  /* 0x000000ffff097224 */ /* 0x000fe200078e0010 */
[----:B------:R-:W-:Y:S01]  /*0490*/  MOV R7, R18 ;  /* 0x0000001200077202 */ /* 0x000fe20000000f00 */
[----:B------:R-:W-:Y:S01]  /*04a0*/  IMAD.MOV.U32 R6, RZ, RZ, R19 ;  /* 0x000000ffff067224 */ /* 0x000fe200078e0013 */
[----:B------:R-:W2:Y:S02]  /*04b0*/  LDC.64 R2, c[0x4][R2] ;  /* 0x0100000002027b82 */ /* 0x000ea40000000a00 */
[----:B------:R3:W-:Y:S01]  /*04c0*/  STL.64 [R1], R8 ;  /* 0x0000000801007387 */ /* 0x0007e20000100a00 */
[----:B-1----:R-:W-:Y:S02]  /*04d0*/  IMAD.U32 R4, RZ, RZ, UR4 ;  /* 0x00000004ff047e24 */ /* 0x002fe4000f8e00ff */
[----:B---3--:R-:W-:-:S07]  /*04e0*/  IMAD.U32 R5, RZ, RZ, UR5 ;  /* 0x00000005ff057e24 */ /* 0x008fce000f8e00ff */
[----:B------:R-:W-:-:S07]  /*04f0*/  LEPC R20, `(.L_x_11) ;  /* 0x000000001014794e */ /* 0x000fce0000000000 */
[----:B0-2---:R-:W-:Y:S05]  /*0500*/  CALL.ABS.NOINC R2 ;  /* 0x0000000002007343 */ /* 0x005fea0003c00000 */
.L_x_11:
[----:B------:R-:W-:-:S07]  /*0510*/  IMAD.MOV.U32 R17, RZ, RZ, R16 ;  /* 0x000000ffff117224 */ /* 0x000fce00078e0010 */
.L_x_8:
[----:B------:R-:W-:Y:S05]  /*0520*/  BSYNC.RECONVERGENT B6 ;  /* 0x0000000000067941 */ /* 0x000fea0003800200 */
.L_x_5:
[----:B------:R0:W5:Y:S02]  /*0530*/  LDG.E R16, desc[UR36][R26.64+-0x8] ;  /* 0xfffff8241a107981 */ /* 0x000164000c1e1900 */
.L_x_4:
[----:B------:R-:W-:Y:S05]  /*0540*/  BSYNC.RECONVERGENT B7 ;  /* 0x0000000000077941 */ /* 0x000fea0003800200 */
.L_x_1:
[----:B-----5:R-:W-:Y:S01]  /*0550*/  ISETP.NE.AND P0, PT, R16, RZ, PT ;  /* 0x000000ff1000720c */ /* 0x020fe20003f05270 */
[----:B------:R-:W-:-:S12]  /*0560*/  BSSY.RECONVERGENT B6, `(.L_x_12) ;  /* 0x0000038000067945 */ /* 0x000fd80003800200 */
[----:B------:R-:W-:Y:S05]  /*0570*/  @!P0 BRA `(.L_x_13) ;  /* 0x0000000000a88947 */ /* 0x000fea0003800000 */
[----:B------:R-:W-:-:S13]  /*0580*/  ISETP.GT.AND P0, PT, R16, R17, PT ;  /* 0x000000111000720c */ /* 0x000fda0003f04270 */
[----:B------:R-:W-:Y:S05]  /*0590*/  @P0 BRA `(.L_x_14) ;  /* 0x0000000000640947 */ /* 0x000fea0003800000 */
[----:B------:R-:W-:-:S13]  /*05a0*/  ISETP.NE.AND P0, PT, R16, R17, PT ;  /* 0x000000111000720c */ /* 0x000fda0003f05270 */
[----:B------:R-:W-:Y:S05]  /*05b0*/  @!P0 BRA `(.L_x_15) ;  /* 0x0000000000308947 */ /* 0x000fea0003800000 */
[----:B------:R-:W-:Y:S01]  /*05c0*/  MOV R2, 0x0 ;  /* 0x0000000000027802 */ /* 0x000fe20000000f00 */
[----:B------:R1:W-:Y:S01]  /*05d0*/  STL.64 [R1], R16 ;  /* 0x0000001001007387 */ /* 0x0003e20000100a00 */
[----:B------:R-:W2:Y:S01]  /*05e0*/  LDCU.64 UR4, c[0x4][0x20] ;  /* 0x01000400ff0477ac */ /* 0x000ea20008000a00 */
[----:B------:R-:W-:Y:S02]  /*05f0*/  IMAD.MOV.U32 R6, RZ, RZ, R19 ;  /* 0x000000ffff067224 */ /* 0x000fe400078e0013 */
[----:B------:R-:W-:Y:S01]  /*0600*/  IMAD.MOV.U32 R7, RZ, RZ, R18 ;  /* 0x000000ffff077224 */ /* 0x000fe200078e0012 */
[----:B------:R-:W3:Y:S01]  /*0610*/  LDC.64 R2, c[0x4][R2] ;  /* 0x0100000002027b82 */ /* 0x000ee20000000a00 */
[----:B--2---:R-:W-:Y:S02]  /*0620*/  IMAD.U32 R4, RZ, RZ, UR4 ;  /* 0x00000004ff047e24 */ /* 0x004fe4000f8e00ff */
[----:B-1----:R-:W-:-:S07]  /*0630*/  IMAD.U32 R5, RZ, RZ, UR5 ;  /* 0x00000005ff057e24 */ /* 0x002fce000f8e00ff */
[----:B------:R-:W-:-:S07]  /*0640*/  LEPC R20, `(.L_x_16) ;  /* 0x000000001014794e */ /* 0x000fce0000000000 */
[----:B0--3--:R-:W-:Y:S05]  /*0650*/  CALL.ABS.NOINC R2 ;  /* 0x0000000002007343 */ /* 0x009fea0003c00000 */
.L_x_16:
[----:B------:R1:W5:Y:S01]  /*0660*/  LDG.E R2, desc[UR36][R26.64+-0x4] ;  /* 0xfffffc241a027981 */ /* 0x000362000c1e1900 */
[----:B------:R-:W-:Y:S05]  /*0670*/  BRA `(.L_x_17) ;  /* 0x0000000000987947 */ /* 0x000fea0003800000 */
.L_x_15:
[----:B------:R-:W-:Y:S01]  /*0680*/  MOV R2, 0x0 ;  /* 0x0000000000027802 */ /* 0x000fe20000000f00 */
[----:B------:R-:W1:Y:S01]  /*0690*/  LDCU.64 UR4, c[0x4][0x18] ;  /* 0x01000300ff0477ac */ /* 0x000e620008000a00 */
[----:B------:R-:W-:-:S04]  /*06a0*/  CS2R R6, SRZ ;  /* 0x0000000000067805 */ /* 0x000fc8000001ff00 */
[----:B------:R-:W2:Y:S01]  /*06b0*/  LDC.64 R2, c[0x4][R2] ;  /* 0x0100000002027b82 */ /* 0x000ea20000000a00 */
[----:B-1----:R-:W-:Y:S01]  /*06c0*/  MOV R4, UR4 ;  /* 0x0000000400047c02 */ /* 0x002fe20008000f00 */
[----:B------:R-:W-:-:S07]  /*06d0*/  IMAD.U32 R5, RZ, RZ, UR5 ;  /* 0x00000005ff057e24 */ /* 0x000fce000f8e00ff */
[----:B------:R-:W-:-:S07]  /*06e0*/  LEPC R20, `(.L_x_18) ;  /* 0x000000001014794e */ /* 0x000fce0000000000 */
[----:B0-2---:R-:W-:Y:S05]  /*06f0*/  CALL.ABS.NOINC R2 ;  /* 0x0000000002007343 */ /* 0x005fea0003c00000 */
.L_x_18:
[----:B------:R0:W5:Y:S01]  /*0700*/  LDG.E R2, desc[UR36][R26.64+-0x4] ;  /* 0xfffffc241a027981 */ /* 0x000162000c1e1900 */
[----:B------:R-:W-:Y:S01]  /*0710*/  IMAD.MOV.U32 R17, RZ, RZ, R16 ;  /* 0x000000ffff117224 */ /* 0x000fe200078e0010 */
[----:B------:R-:W-:Y:S06]  /*0720*/  BRA `(.L_x_17) ;  /* 0x00000000006c7947 */ /* 0x000fec0003800000 */
.L_x_14:
[----:B------:R-:W-:Y:S01]  /*0730*/  MOV R2, 0x0 ;  /* 0x0000000000027802 */ /* 0x000fe20000000f00 */
[----:B------:R-:W-:Y:S01]  /*0740*/  IMAD.MOV.U32 R8, RZ, RZ, R17 ;  /* 0x000000ffff087224 */ /* 0x000fe200078e0011 */
[----:B------:R-:W1:Y:S01]  /*0750*/  LDCU.64 UR4, c[0x4][0x10] ;  /* 0x01000200ff0477ac */ /* 0x000e620008000a00 */
[----:B------:R-:W-:Y:S02]  /*0760*/  IMAD.MOV.U32 R9, RZ, RZ, R16 ;  /* 0x000000ffff097224 */ /* 0x000fe400078e0010 */
[----:B------:R-:W-:Y:S01]  /*0770*/  IMAD.MOV.U32 R6, RZ, RZ, R19 ;  /* 0x000000ffff067224 */ /* 0x000fe200078e0013 */
[----:B------:R-:W2:Y:S01]  /*0780*/  LDC.64 R2, c[0x4][R2] ;  /* 0x0100000002027b82 */ /* 0x000ea20000000a00 */
[----:B------:R-:W-:Y:S01]  /*0790*/  IMAD.MOV.U32 R7, RZ, RZ, R18 ;  /* 0x000000ffff077224 */ /* 0x000fe200078e0012 */
[----:B------:R3:W-:Y:S01]  /*07a0*/  STL.64 [R1], R8 ;  /* 0x0000000801007387 */ /* 0x0007e20000100a00 */
[----:B-1----:R-:W-:Y:S01]  /*07b0*/  IMAD.U32 R4, RZ, RZ, UR4 ;  /* 0x00000004ff047e24 */ /* 0x002fe2000f8e00ff */
[----:B---3--:R-:W-:-:S07]  /*07c0*/  MOV R5, UR5 ;  /* 0x0000000500057c02 */ /* 0x008fce0008000f00 */
[----:B------:R-:W-:-:S07]  /*07d0*/  LEPC R20, `(.L_x_19) ;  /* 0x000000001014794e */ /* 0x000fce0000000000 */
[----:B0-2---:R-:W-:Y:S05]  /*07e0*/  CALL.ABS.NOINC R2 ;  /* 0x0000000002007343 */ /* 0x005fea0003c00000 */
.L_x_19:
[----:B------:R2:W5:Y:S01]  /*07f0*/  LDG.E R2, desc[UR36][R26.64+-0x4] ;  /* 0xfffffc241a027981 */ /* 0x000562000c1e1900 */
[----:B------:R-:W-:Y:S01]  /*0800*/  IMAD.MOV.U32 R17, RZ, RZ, R16 ;  /* 0x000000ffff117224 */ /* 0x000fe200078e0010 */
[----:B------:R-:W-:Y:S06]  /*0810*/  BRA `(.L_x_17) ;  /* 0x0000000000307947 */ /* 0x000fec0003800000 */
.L_x_13:
[----:B------:R-:W2:Y:S01]  /*0820*/  LDG.E R2, desc[UR36][R26.64+-0x4] ;  /* 0xfffffc241a027981 */ /* 0x000ea2000c1e1900 */
[----:B------:R-:W-:Y:S01]  /*0830*/  MOV R8, 0x0 ;  /* 0x0000000000087802 */ /* 0x000fe20000000f00 */
[----:B------:R-:W1:Y:S01]  /*0840*/  LDCU.64 UR4, c[0x4][0x8] ;  /* 0x01000100ff0477ac */ /* 0x000e620008000a00 */
[----:B------:R-:W-:Y:S01]  /*0850*/  MOV R6, R19 ;  /* 0x0000001300067202 */ /* 0x000fe20000000f00 */
[----:B------:R-:W-:-:S03]  /*0860*/  IMAD.MOV.U32 R7, RZ, RZ, R18 ;  /* 0x000000ffff077224 */ /* 0x000fc600078e0012 */
[----:B------:R-:W3:Y:S01]  /*0870*/  LDC.64 R8, c[0x4][R8] ;  /* 0x0100000008087b82 */ /* 0x000ee20000000a00 */
[----:B-1----:R-:W-:Y:S02]  /*0880*/  IMAD.U32 R4, RZ, RZ, UR4 ;  /* 0x00000004ff047e24 */ /* 0x002fe4000f8e00ff */
[----:B------:R-:W-:Y:S01]  /*0890*/  IMAD.U32 R5, RZ, RZ, UR5 ;  /* 0x00000005ff057e24 */ /* 0x000fe2000f8e00ff */
[----:B--23--:R1:W-:Y:S06]  /*08a0*/  STL [R1], R2 ;  /* 0x0000000201007387 */ /* 0x00c3ec0000100800 */
[----:B------:R-:W-:-:S07]  /*08b0*/  LEPC R20, `(.L_x_20) ;  /* 0x000000001014794e */ /* 0x000fce0000000000 */
[----:B01----:R-:W-:Y:S05]  /*08c0*/  CALL.ABS.NOINC R8 ;  /* 0x0000000008007343 */ /* 0x003fea0003c00000 */
.L_x_20:
[----:B------:R-:W-:-:S07]  /*08d0*/  IMAD.MOV.U32 R17, RZ, RZ, R2 ;  /* 0x000000ffff117224 */ /* 0x000fce00078e0002 */
.L_x_17:
[----:B------:R-:W-:Y:S05]  /*08e0*/  BSYNC.RECONVERGENT B6 ;  /* 0x0000000000067941 */ /* 0x000fea0003800200 */
.L_x_12:
        /* <DEDUP_REMOVED lines=8> */
[----:B------:R-:W-:Y:S01]  /*0970*/  IMAD.MOV.U32 R3, RZ, RZ, R17 ;  /* 0x000000ffff037224 */ /* 0x000fe200078e0011 */
[----:B------:R-:W3:Y:S01]  /*0980*/  LDCU.64 UR4, c[0x4][0x20] ;  /* 0x01000400ff0477ac */ /* 0x000ee20008000a00 */
[----:B------:R-:W-:Y:S01]  /*0990*/  MOV R6, R19 ;  /* 0x0000001300067202 */ /* 0x000fe20000000f00 */
[----:B------:R-:W-:Y:S02]  /*09a0*/  IMAD.MOV.U32 R7, RZ, RZ, R18 ;  /* 0x000000ffff077224 */ /* 0x000fe400078e0012 */
[----:B------:R4:W-:Y:S01]  /*09b0*/  STL.64 [R1], R2 ;  /* 0x0000000201007387 */ /* 0x0009e20000100a00 */
[----:B------:R-:W0:Y:S01]  /*09c0*/  LDC.64 R8, c[0x4][R8] ;  /* 0x0100000008087b82 */ /* 0x000e220000000a00 */
[----:B---3--:R-:W-:Y:S02]  /*09d0*/  IMAD.U32 R4, RZ, RZ, UR4 ;  /* 0x00000004ff047e24 */ /* 0x008fe4000f8e00ff */
[----:B----4-:R-:W-:-:S07]  /*09e0*/  IMAD.U32 R5, RZ, RZ, UR5 ;  /* 0x00000005ff057e24 */ /* 0x010fce000f8e00ff */
[----:B------:R-:W-:-:S07]  /*09f0*/  LEPC R20, `(.L_x_25) ;  /* 0x000000001014794e */ /* 0x000fce0000000000 */
[----:B012---:R-:W-:Y:S05]  /*0a00*/  CALL.ABS.NOINC R8 ;  /* 0x0000000008007343 */ /* 0x007fea0003c00000 */
.L_x_25:
[----:B------:R1:W5:Y:S01]  /*0a10*/  LDG.E R16, desc[UR36][R26.64] ;  /* 0x000000241a107981 */ /* 0x000362000c1e1900 */
[----:B------:R-:W-:Y:S05]  /*0a20*/  BRA `(.L_x_26) ;  /* 0x0000000000987947 */ /* 0x000fea0003800000 */
.L_x_24:
[----:B------:R-:W-:Y:S01]  /*0a30*/  MOV R8, 0x0 ;  /* 0x0000000000087802 */ /* 0x000fe20000000f00 */
[----:B------:R-:W3:Y:S01]  /*0a40*/  LDCU.64 UR4, c[0x4][0x18] ;  /* 0x01000300ff0477ac */ /* 0x000ee20008000a00 */
[----:B------:R-:W-:-:S04]  /*0a50*/  CS2R R6, SRZ ;  /* 0x0000000000067805 */ /* 0x000fc8000001ff00 */
[----:B------:R-:W4:Y:S01]  /*0a60*/  LDC.64 R8, c[0x4][R8] ;  /* 0x0100000008087b82 */ /* 0x000f220000000a00 */
[----:B---3--:R-:W-:Y:S02]  /*0a70*/  IMAD.U32 R4, RZ, RZ, UR4 ;  /* 0x00000004ff047e24 */ /* 0x008fe4000f8e00ff */
[----:B------:R-:W-:-:S07]  /*0a80*/  IMAD.U32 R5, RZ, RZ, UR5 ;  /* 0x00000005ff057e24 */ /* 0x000fce000f8e00ff */
[----:B------:R-:W-:-:S07]  /*0a90*/  LEPC R20, `(.L_x_27) ;  /* 0x000000001014794e */ /* 0x000fce0000000000 */
[----:B012-4-:R-:W-:Y:S05]  /*0aa0*/  CALL.ABS.NOINC R8 ;  /* 0x0000000008007343 */ /* 0x017fea0003c00000 */
.L_x_27:
[----:B------:R2:W5:Y:S01]  /*0ab0*/  LDG.E R16, desc[UR36][R26.64] ;  /* 0x000000241a107981 */ /* 0x000562000c1e1900 */
[----:B------:R-:W-:Y:S01]  /*0ac0*/  IMAD.MOV.U32 R17, RZ, RZ, R2 ;  /* 0x000000ffff117224 */ /* 0x000fe200078e0002 */
[----:B------:R-:W-:Y:S06]  /*0ad0*/  BRA `(.L_x_26) ;  /* 0x00000000006c7947 */ /* 0x000fec0003800000 */
.L_x_23:
[----:B------:R-:W-:Y:S01]  /*0ae0*/  MOV R8, 0x0 ;  /* 0x0000000000087802 */ /* 0x000fe20000000f00 */
[----:B------:R-:W-:Y:S01]  /*0af0*/  IMAD.MOV.U32 R10, RZ, RZ, R17 ;  /* 0x000000ffff0a7224 */ /* 0x000fe200078e0011 */
[----:B------:R-:W-:Y:S01]  /*0b00*/  MOV R11, R2 ;  /* 0x00000002000b7202 */ /* 0x000fe20000000f00 */
[----:B------:R-:W3:Y:S01]  /*0b10*/  LDCU.64 UR4, c[0x4][0x10] ;  /* 0x01000200ff0477ac */ /* 0x000ee20008000a00 */
[----:B------:R-:W-:Y:S02]  /*0b20*/  IMAD.MOV.U32 R6, RZ, RZ, R19 ;  /* 0x000000ffff067224 */ /* 0x000fe400078e0013 */
[----:B------:R-:W4:Y:S01]  /*0b30*/  LDC.64 R8, c[0x4][R8] ;  /* 0x0100000008087b82 */ /* 0x000f220000000a00 */
[----:B------:R0:W-:Y:S01]  /*0b40*/  STL.64 [R1], R10 ;  /* 0x0000000a01007387 */ /* 0x0001e20000100a00 */
[----:B------:R-:W-:Y:S02]  /*0b50*/  IMAD.MOV.U32 R7, RZ, RZ, R18 ;  /* 0x000000ffff077224 */ /* 0x000fe400078e0012 */
[----:B---3--:R-:W-:-:S02]  /*0b60*/  IMAD.U32 R4, RZ, RZ, UR4 ;  /* 0x00000004ff047e24 */ /* 0x008fc4000f8e00ff */
[----:B0-----:R-:W-:-:S07]  /*0b70*/  IMAD.U32 R5, RZ, RZ, UR5 ;  /* 0x00000005ff057e24 */ /* 0x001fce000f8e00ff */
[----:B------:R-:W-:-:S07]  /*0b80*/  LEPC R20, `(.L_x_28) ;  /* 0x000000001014794e */ /* 0x000fce0000000000 */
[----:B-12-4-:R-:W-:Y:S05]  /*0b90*/  CALL.ABS.NOINC R8 ;  /* 0x0000000008007343 */ /* 0x016fea0003c00000 */
.L_x_28:
[----:B------:R0:W5:Y:S01]  /*0ba0*/  LDG.E R16, desc[UR36][R26.64] ;  /* 0x000000241a107981 */ /* 0x000162000c1e1900 */
[----:B------:R-:W-:Y:S01]  /*0bb0*/  IMAD.MOV.U32 R17, RZ, RZ, R2 ;  /* 0x000000ffff117224 */ /* 0x000fe200078e0002 */
[----:B------:R-:W-:Y:S06]  /*0bc0*/  BRA `(.L_x_26) ;  /* 0x0000000000307947 */ /* 0x000fec0003800000 */
.L_x_22:
[----:B------:R-:W3:Y:S01]  /*0bd0*/  LDG.E R16, desc[UR36][R26.64] ;  /* 0x000000241a107981 */ /* 0x000ee2000c1e1900 */
[----:B------:R-:W-:Y:S01]  /*0be0*/  MOV R2, 0x0 ;  /* 0x0000000000027802 */ /* 0x000fe20000000f00 */
[----:B------:R-:W4:Y:S01]  /*0bf0*/  LDCU.64 UR4, c[0x4][0x8] ;  /* 0x01000100ff0477ac */ /* 0x000f220008000a00 */
[----:B------:R-:W-:Y:S02]  /*0c00*/  IMAD.MOV.U32 R6, RZ, RZ, R19 ;  /* 0x000000ffff067224 */ /* 0x000fe400078e0013 */
[----:B------:R-:W-:Y:S02]  /*0c10*/  IMAD.MOV.U32 R7, RZ, RZ, R18 ;  /* 0x000000ffff077224 */ /* 0x000fe400078e0012 */
[----:B------:R-:W0:Y:S01]  /*0c20*/  LDC.64 R2, c[0x4][R2] ;  /* 0x0100000002027b82 */ /* 0x000e220000000a00 */
[----:B----4-:R-:W-:Y:S01]  /*0c30*/  MOV R4, UR4 ;  /* 0x0000000400047c02 */ /* 0x010fe20008000f00 */
[----:B------:R-:W-:Y:S01]  /*0c40*/  IMAD.U32 R5, RZ, RZ, UR5 ;  /* 0x00000005ff057e24 */ /* 0x000fe2000f8e00ff */
[----:B0--3--:R3:W-:Y:S06]  /*0c50*/  STL [R1], R16 ;  /* 0x0000001001007387 */ /* 0x0097ec0000100800 */
[----:B------:R-:W-:-:S07]  /*0c60*/  LEPC R20, `(.L_x_29) ;  /* 0x000000001014794e */ /* 0x000fce0000000000 */
[----:B-123--:R-:W-:Y:S05]  /*0c70*/  CALL.ABS.NOINC R2 ;  /* 0x0000000002007343 */ /* 0x00efea0003c00000 */
.L_x_29:
[----:B------:R-:W-:-:S07]  /*0c80*/  IMAD.MOV.U32 R17, RZ, RZ, R16 ;  /* 0x000000ffff117224 */ /* 0x000fce00078e0010 */
.L_x_26:
[----:B------:R-:W-:Y:S05]  /*0c90*/  BSYNC.RECONVERGENT B6 ;  /* 0x0000000000067941 */ /* 0x000fea0003800200 */
.L_x_21:
        /* <DEDUP_REMOVED lines=9> */
[----:B------:R-:W4:Y:S01]  /*0d30*/  LDCU.64 UR4, c[0x4][0x20] ;  /* 0x01000400ff0477ac */ /* 0x000f220008000a00 */
[----:B------:R-:W-:Y:S02]  /*0d40*/  IMAD.MOV.U32 R6, RZ, RZ, R19 ;  /* 0x000000ffff067224 */ /* 0x000fe400078e0013 */
[----:B------:R-:W-:Y:S01]  /*0d50*/  IMAD.MOV.U32 R7, RZ, RZ, R18 ;  /* 0x000000ffff077224 */ /* 0x000fe200078e0012 */
[----:B------:R-:W0:Y:S01]  /*0d60*/  LDC.64 R2, c[0x4][R2] ;  /* 0x0100000002027b82 */ /* 0x000e220000000a00 */
[----:B----4-:R-:W-:Y:S01]  /*0d70*/  IMAD.U32 R4, RZ, RZ, UR4 ;  /* 0x00000004ff047e24 */ /* 0x010fe2000f8e00ff */
[----:B---3--:R-:W-:-:S07]  /*0d80*/  MOV R5, UR5 ;  /* 0x0000000500057c02 */ /* 0x008fce0008000f00 */
[----:B------:R-:W-:-:S07]  /*0d90*/  LEPC R20, `(.L_x_34) ;  /* 0x000000001014794e */ /* 0x000fce0000000000 */
[----:B012---:R-:W-:Y:S05]  /*0da0*/  CALL.ABS.NOINC R2 ;  /* 0x0000000002007343 */ /* 0x007fea0003c00000 */
.L_x_34:
[----:B------:R-:W2:Y:S01]  /*0db0*/  LDG.E R0, desc[UR36][R26.64+0x4] ;  /* 0x000004241a007981 */ /* 0x000ea2000c1e1900 */
[----:B------:R-:W-:Y:S02]  /*0dc0*/  IMAD.MOV.U32 R16, RZ, RZ, R17 ;  /* 0x000000ffff107224 */ /* 0x000fe400078e0011 */
[----:B--2---:R-:W-:Y:S01]  /*0dd0*/  IMAD.MOV.U32 R17, RZ, RZ, R0 ;  /* 0x000000ffff117224 */ /* 0x004fe200078e0000 */
[----:B------:R-:W-:Y:S06]  /*0de0*/  BRA `(.L_x_35) ;  /* 0x0000000000907947 */ /* 0x000fec0003800000 */
.L_x_33:
[----:B------:R-:W-:Y:S01]  /*0df0*/  MOV R2, 0x0 ;  /* 0x0000000000027802 */ /* 0x000fe20000000f00 */
[----:B------:R-:W3:Y:S01]  /*0e00*/  LDCU.64 UR4, c[0x4][0x18] ;  /* 0x01000300ff0477ac */ /* 0x000ee20008000a00 */
[----:B------:R-:W-:-:S04]  /*0e10*/  CS2R R6, SRZ ;  /* 0x0000000000067805 */ /* 0x000fc8000001ff00 */
[----:B------:R-:W4:Y:S01]  /*0e20*/  LDC.64 R2, c[0x4][R2] ;  /* 0x0100000002027b82 */ /* 0x000f220000000a00 */
[----:B---3--:R-:W-:Y:S01]  /*0e30*/  IMAD.U32 R4, RZ, RZ, UR4 ;  /* 0x00000004ff047e24 */ /* 0x008fe2000f8e00ff */
[----:B------:R-:W-:-:S07]  /*0e40*/  MOV R5, UR5 ;  /* 0x0000000500057c02 */ /* 0x000fce0008000f00 */
[----:B------:R-:W-:-:S07]  /*0e50*/  LEPC R20, `(.L_x_36) ;  /* 0x000000001014794e */ /* 0x000fce0000000000 */
[----:B012-4-:R-:W-:Y:S05]  /*0e60*/  CALL.ABS.NOINC R2 ;  /* 0x0000000002007343 */ /* 0x017fea0003c00000 */
.L_x_36:
[----:B------:R0:W5:Y:S01]  /*0e70*/  LDG.E R17, desc[UR36][R26.64+0x4] ;  /* 0x000004241a117981 */ /* 0x000162000c1e1900 */
[----:B------:R-:W-:Y:S05]  /*0e80*/  BRA `(.L_x_35) ;  /* 0x0000000000687947 */ /* 0x000fea0003800000 */
.L_x_32:
[----:B------:R-:W-:Y:S01]  /*0e90*/  MOV R2, 0x0 ;  /* 0x0000000000027802 */ /* 0x000fe20000000f00 */
[----:B------:R-:W-:Y:S01]  /*0ea0*/  IMAD.MOV.U32 R8, RZ, RZ, R17 ;  /* 0x000000ffff087224 */ /* 0x000fe200078e0011 */
[----:B------:R-:W3:Y:S01]  /*0eb0*/  LDCU.64 UR4, c[0x4][0x10] ;  /* 0x01000200ff0477ac */ /* 0x000ee20008000a00 */
[----:B------:R-:W-:Y:S01]  /*0ec0*/  IMAD.MOV.U32 R9, RZ, RZ, R16 ;  /* 0x000000ffff097224 */ /* 0x000fe200078e0010 */
[----:B------:R-:W-:Y:S01]  /*0ed0*/  MOV R7, R18 ;  /* 0x0000001200077202 */ /* 0x000fe20000000f00 */
[----:B------:R-:W-:Y:S01]  /*0ee0*/  IMAD.MOV.U32 R6, RZ, RZ, R19 ;  /* 0x000000ffff067224 */ /* 0x000fe200078e0013 */
[----:B------:R-:W4:Y:S02]  /*0ef0*/  LDC.64 R2, c[0x4][R2] ;  /* 0x0100000002027b82 */ /* 0x000f240000000a00 */
[----:B------:R0:W-:Y:S01]  /*0f00*/  STL.64 [R1], R8 ;  /* 0x0000000801007387 */ /* 0x0001e20000100a00 */
[----:B---3--:R-:W-:Y:S02]  /*0f10*/  IMAD.U32 R4, RZ, RZ, UR4 ;  /* 0x00000004ff047e24 */ /* 0x008fe4000f8e00ff */
[----:B0-----:R-:W-:-:S07]  /*0f20*/  IMAD.U32 R5, RZ, RZ, UR5 ;  /* 0x00000005ff057e24 */ /* 0x001fce000f8e00ff */
[----:B------:R-:W-:-:S07]  /*0f30*/  LEPC R20, `(.L_x_37) ;  /* 0x000000001014794e */ /* 0x000fce0000000000 */
[----:B-12-4-:R-:W-:Y:S05]  /*0f40*/  CALL.ABS.NOINC R2 ;  /* 0x0000000002007343 */ /* 0x016fea0003c00000 */
.L_x_37:
[----:B------:R1:W5:Y:S01]  /*0f50*/  LDG.E R17, desc[UR36][R26.64+0x4] ;  /* 0x000004241a117981 */ /* 0x000362000c1e1900 */
[----:B------:R-:W-:Y:S05]  /*0f60*/  BRA `(.L_x_35) ;  /* 0x0000000000307947 */ /* 0x000fea0003800000 */
.L_x_31:
[----:B------:R-:W3:Y:S01]  /*0f70*/  LDG.E R17, desc[UR36][R26.64+0x4] ;  /* 0x000004241a117981 */ /* 0x000ee2000c1e1900 */
[----:B------:R-:W-:Y:S01]  /*0f80*/  MOV R2, 0x0 ;  /* 0x0000000000027802 */ /* 0x000fe20000000f00 */
[----:B------:R-:W4:Y:S01]  /*0f90*/  LDCU.64 UR4, c[0x4][0x8] ;  /* 0x01000100ff0477ac */ /* 0x000f220008000a00 */
[----:B------:R-:W-:Y:S02]  /*0fa0*/  IMAD.MOV.U32 R6, RZ, RZ, R19 ;  /* 0x000000ffff067224 */ /* 0x000fe400078e0013 */
[----:B------:R-:W-:Y:S02]  /*0fb0*/  IMAD.MOV.U32 R7, RZ, RZ, R18 ;  /* 0x000000ffff077224 */ /* 0x000fe400078e0012 */
[----:B------:R-:W0:Y:S01]  /*0fc0*/  LDC.64 R2, c[0x4][R2] ;  /* 0x0100000002027b82 */ /* 0x000e220000000a00 */
[----:B----4-:R-:W-:Y:S02]  /*0fd0*/  IMAD.U32 R4, RZ, RZ, UR4 ;  /* 0x00000004ff047e24 */ /* 0x010fe4000f8e00ff */
[----:B------:R-:W-:Y:S01]  /*0fe0*/  IMAD.U32 R5, RZ, RZ, UR5 ;  /* 0x00000005ff057e24 */ /* 0x000fe2000f8e00ff */
[----:B0--3--:R3:W-:Y:S06]  /*0ff0*/  STL [R1], R17 ;  /* 0x0000001101007387 */ /* 0x0097ec0000100800 */
[----:B------:R-:W-:-:S07]  /*1000*/  LEPC R20, `(.L_x_38) ;  /* 0x000000001014794e */ /* 0x000fce0000000000 */
[----:B-123--:R-:W-:Y:S05]  /*1010*/  CALL.ABS.NOINC R2 ;  /* 0x0000000002007343 */ /* 0x00efea0003c00000 */
.L_x_38:
[----:B------:R-:W-:-:S07]  /*1020*/  IMAD.MOV.U32 R16, RZ, RZ, R17 ;  /* 0x000000ffff107224 */ /* 0x000fce00078e0011 */
.L_x_35:
[----:B------:R-:W-:Y:S05]  /*1030*/  BSYNC.RECONVERGENT B6 ;  /* 0x0000000000067941 */ /* 0x000fea0003800200 */
.L_x_30:
[----:B------:R-:W-:Y:S02]  /*1040*/  ISETP.NE.AND P1, PT, R25, RZ, PT ;  /* 0x000000ff1900720c */ /* 0x000fe40003f25270 */
[----:B01----:R-:W-:-:S04]  /*1050*/  IADD3 R26, P0, PT, R26, 0x10, RZ ;  /* 0x000000101a1a7810 */ /* 0x003fc80007f1e0ff */
[----:B------:R-:W-:-:S07]  /*1060*/  IADD3.X R27, PT, PT, RZ, R27, RZ, P0, !PT ;  /* 0x0000001bff1b7210 */ /* 0x000fce00007fe4ff */
[----:B------:R-:W-:Y:S05]  /*1070*/  @P1 BRA `(.L_x_39) ;  /* 0xfffffff000401947 */ /* 0x000fea000383ffff */
[----:B------:R-:W-:Y:S05]  /*1080*/  BSYNC.RECONVERGENT B8 ;  /* 0x0000000000087941 */ /* 0x000fea0003800200 */
.L_x_0:
[----:B------:R-:W-:-:S13]  /*1090*/  ISETP.NE.AND P0, PT, R24, RZ, PT ;  /* 0x000000ff1800720c */ /* 0x000fda0003f05270 */
[----:B0-----:R-:W-:Y:S05]  /*10a0*/  @!P0 EXIT ;  /* 0x000000000000894d */ /* 0x001fea0003800000 */
[----:B------:R-:W0:Y:S01]  /*10b0*/  LDC.64 R2, c[0x0][0x388] ;  /* 0x0000e200ff027b82 */ /* 0x000e220000000a00 */
[----:B------:R-:W-:Y:S02]  /*10c0*/  IMAD.MOV R24, RZ, RZ, -R24 ;  /* 0x000000ffff187224 */ /* 0x000fe400078e0a18 */
[----:B0-----:R-:W-:-:S04]  /*10d0*/  IMAD.WIDE.U32 R2, R23, 0x4, R2 ;  /* 0x0000000417027825 */ /* 0x001fc800078e0002 */
[----:B------:R-:W-:Y:S02]  /*10e0*/  IMAD.MOV.U32 R22, RZ, RZ, R2 ;  /* 0x000000ffff167224 */ /* 0x000fe400078e0002 */
[----:B------:R-:W-:-:S07]  /*10f0*/  IMAD.MOV.U32 R23, RZ, RZ, R3 ;  /* 0x000000ffff177224 */ /* 0x000fce00078e0003 */
.L_x_49:
[----:B-----5:R-:W-:Y:S01]  /*1100*/  ISETP.NE.AND P0, PT, R17, RZ, PT ;  /* 0x000000ff1100720c */ /* 0x020fe20003f05270 */
[----:B------:R-:W-:Y:S01]  /*1110*/  VIADD R24, R24, 0x1 ;  /* 0x0000000118187836 */ /* 0x000fe20000000000 */
[----:B------:R-:W-:Y:S04]  /*1120*/  BSSY.RECONVERGENT B6, `(.L_x_40) ;  /* 0x000003a000067945 */ /* 0x000fe80003800200 */
[----:B------:R-:W-:-:S04]  /*1130*/  ISETP.NE.AND P1, PT, R24, RZ, PT ;  /* 0x000000ff1800720c */ /* 0x000fc80003f25270 */
[----:B------:R-:W-:-:S03]  /*1140*/  P2R R25, PR, RZ, 0x2 ;  /* 0x00000002ff197803 */ /* 0x000fc60000000000 */
[----:B------:R-:W-:Y:S06]  /*1150*/  @!P0 BRA `(.L_x_41) ;  /* 0x0000000000a88947 */ /* 0x000fec0003800000 */
[----:B------:R-:W-:-:S13]  /*1160*/  ISETP.GT.AND P0, PT, R17, R16, PT ;  /* 0x000000101100720c */ /* 0x000fda0003f04270 */
[----:B------:R-:W-:Y:S05]  /*1170*/  @P0 BRA `(.L_x_42) ;  /* 0x0000000000680947 */ /* 0x000fea0003800000 */
[----:B------:R-:W-:-:S13]  /*1180*/  ISETP.NE.AND P0, PT, R17, R16, PT ;  /* 0x000000101100720c */ /* 0x000fda0003f05270 */
[----:B------:R-:W-:Y:S05]  /*1190*/  @!P0 BRA `(.L_x_43) ;  /* 0x0000000000388947 */ /* 0x000fea0003800000 */
[----:B------:R-:W-:Y:S01]  /*11a0*/  IMAD.MOV.U32 R8, RZ, RZ, R17 ;  /* 0x000000ffff087224 */ /* 0x000fe200078e0011 */
[----:B------:R-:W-:Y:S01]  /*11b0*/  MOV R9, R16 ;  /* 0x0000001000097202 */ /* 0x000fe20000000f00 */
[----:B------:R-:W0:Y:S01]  /*11c0*/  LDCU.64 UR4, c[0x4][0x20] ;  /* 0x01000400ff0477ac */ /* 0x000e220008000a00 */
[----:B------:R-:W-:Y:S01]  /*11d0*/  MOV R0, 0x0 ;  /* 0x0000000000007802 */ /* 0x000fe20000000f00 */
[----:B------:R-:W-:Y:S02]  /*11e0*/  IMAD.MOV.U32 R6, RZ, RZ, R19 ;  /* 0x000000ffff067224 */ /* 0x000fe400078e0013 */
[----:B------:R1:W-:Y:S01]  /*11f0*/  STL.64 [R1], R8 ;  /* 0x0000000801007387 */ /* 0x0003e20000100a00 */
[----:B------:R1:W2:Y:S01]  /*1200*/  LDC.64 R2, c[0x4][R0] ;  /* 0x0100000000027b82 */ /* 0x0002a20000000a00 */
[----:B------:R-:W-:Y:S02]  /*1210*/  IMAD.MOV.U32 R7, RZ, RZ, R18 ;  /* 0x000000ffff077224 */ /* 0x000fe400078e0012 */
[----:B0-----:R-:W-:-:S02]  /*1220*/  IMAD.U32 R4, RZ, RZ, UR4 ;  /* 0x00000004ff047e24 */ /* 0x001fc4000f8e00ff */
[----:B-1----:R-:W-:-:S07]  /*1230*/  IMAD.U32 R5, RZ, RZ, UR5 ;  /* 0x00000005ff057e24 */ /* 0x002fce000f8e00ff */
[----:B------:R-:W-:-:S07]  /*1240*/  LEPC R20, `(.L_x_44) ;  /* 0x000000001014794e */ /* 0x000fce0000000000 */
[----:B--2---:R-:W-:Y:S05]  /*1250*/  CALL.ABS.NOINC R2 ;  /* 0x0000000002007343 */ /* 0x004fea0003c00000 */
.L_x_44:
[----:B------:R1:W5:Y:S01]  /*1260*/  LDG.E R17, desc[UR36][R22.64] ;  /* 0x0000002416117981 */ /* 0x000362000c1e1900 */
[----:B------:R-:W-:Y:S05]  /*1270*/  BRA `(.L_x_45) ;  /* 0x0000000000907947 */ /* 0x000fea0003800000 */
.L_x_43:
[----:B------:R-:W-:Y:S01]  /*1280*/  MOV R0, 0x0 ;  /* 0x0000000000007802 */ /* 0x000fe20000000f00 */
[----:B------:R-:W0:Y:S01]  /*1290*/  LDCU.64 UR4, c[0x4][0x18] ;  /* 0x01000300ff0477ac */ /* 0x000e220008000a00 */
[----:B------:R-:W-:Y:S02]  /*12a0*/  CS2R R6, SRZ ;  /* 0x0000000000067805 */ /* 0x000fe4000001ff00 */
[----:B------:R1:W2:Y:S01]  /*12b0*/  LDC.64 R2, c[0x4][R0] ;  /* 0x0100000000027b82 */ /* 0x0002a20000000a00 */
[----:B0-----:R-:W-:Y:S01]  /*12c0*/  MOV R4, UR4 ;  /* 0x0000000400047c02 */ /* 0x001fe20008000f00 */
[----:B-1----:R-:W-:-:S07]  /*12d0*/  IMAD.U32 R5, RZ, RZ, UR5 ;  /* 0x00000005ff057e24 */ /* 0x002fce000f8e00ff */
[----:B------:R-:W-:-:S07]  /*12e0*/  LEPC R20, `(.L_x_46) ;  /* 0x000000001014794e */ /* 0x000fce0000000000 */
[----:B--2---:R-:W-:Y:S05]  /*12f0*/  CALL.ABS.NOINC R2 ;  /* 0x0000000002007343 */ /* 0x004fea0003c00000 */
.L_x_46:
[----:B------:R0:W5:Y:S01]  /*1300*/  LDG.E R17, desc[UR36][R22.64] ;  /* 0x0000002416117981 */ /* 0x000162000c1e1900 */
[----:B------:R-:W-:Y:S05]  /*1310*/  BRA `(.L_x_45) ;  /* 0x0000000000687947 */ /* 0x000fea0003800000 */
.L_x_42:
[----:B------:R-:W-:Y:S01]  /*1320*/  MOV R0, 0x0 ;  /* 0x0000000000007802 */ /* 0x000fe20000000f00 */
[----:B------:R0:W-:Y:S01]  /*1330*/  STL.64 [R1], R16 ;  /* 0x0000001001007387 */ /* 0x0001e20000100a00 */
[----:B------:R-:W1:Y:S01]  /*1340*/  LDCU.64 UR4, c[0x4][0x10] ;  /* 0x01000200ff0477ac */ /* 0x000e620008000a00 */
[----:B------:R-:W-:Y:S01]  /*1350*/  IMAD.MOV.U32 R6, RZ, RZ, R19 ;  /* 0x000000ffff067224 */ /* 0x000fe200078e0013 */
[----:B------:R0:W2:Y:S01]  /*1360*/  LDC.64 R2, c[0x4][R0] ;  /* 0x0100000000027b82 */ /* 0x0000a20000000a00 */
[----:B------:R-:W-:Y:S01]  /*1370*/  MOV R7, R18 ;  /* 0x0000001200077202 */ /* 0x000fe20000000f00 */
[----:B-1----:R-:W-:Y:S02]  /*1380*/  IMAD.U32 R4, RZ, RZ, UR4 ;  /* 0x00000004ff047e24 */ /* 0x002fe4000f8e00ff */
[----:B0-----:R-:W-:-:S07]  /*1390*/  IMAD.U32 R5, RZ, RZ, UR5 ;  /* 0x00000005ff057e24 */ /* 0x001fce000f8e00ff */
[----:B------:R-:W-:-:S07]  /*13a0*/  LEPC R20, `(.L_x_47) ;  /* 0x000000001014794e */ /* 0x000fce0000000000 */
[----:B--2---:R-:W-:Y:S05]  /*13b0*/  CALL.ABS.NOINC R2 ;  /* 0x0000000002007343 */ /* 0x004fea0003c00000 */
.L_x_47:
[----:B------:R-:W2:Y:S01]  /*13c0*/  LDG.E R0, desc[UR36][R22.64] ;  /* 0x0000002416007981 */ /* 0x000ea2000c1e1900 */
[----:B------:R-:W-:Y:S02]  /*13d0*/  IMAD.MOV.U32 R16, RZ, RZ, R17 ;  /* 0x000000ffff107224 */ /* 0x000fe400078e0011 */
[----:B--2---:R-:W-:Y:S01]  /*13e0*/  IMAD.MOV.U32 R17, RZ, RZ, R0 ;  /* 0x000000ffff117224 */ /* 0x004fe200078e0000 */
[----:B------:R-:W-:Y:S06]  /*13f0*/  BRA `(.L_x_45) ;  /* 0x0000000000307947 */ /* 0x000fec0003800000 */
.L_x_41:
[----:B------:R-:W2:Y:S01]  /*1400*/  LDG.E R17, desc[UR36][R22.64] ;  /* 0x0000002416117981 */ /* 0x000ea2000c1e1900 */
[----:B------:R-:W-:Y:S01]  /*1410*/  MOV R0, 0x0 ;  /* 0x0000000000007802 */ /* 0x000fe20000000f00 */
[----:B------:R-:W0:Y:S01]  /*1420*/  LDCU.64 UR4, c[0x4][0x8] ;  /* 0x01000100ff0477ac */ /* 0x000e220008000a00 */
[----:B------:R-:W-:Y:S01]  /*1430*/  MOV R6, R19 ;  /* 0x0000001300067202 */ /* 0x000fe20000000f00 */
[----:B------:R-:W-:Y:S01]  /*1440*/  IMAD.MOV.U32 R7, RZ, RZ, R18 ;  /* 0x000000ffff077224 */ /* 0x000fe200078e0012 */
[----:B------:R1:W3:Y:S01]  /*1450*/  LDC.64 R2, c[0x4][R0] ;  /* 0x0100000000027b82 */ /* 0x0002e20000000a00 */
[----:B0-----:R-:W-:Y:S02]  /*1460*/  IMAD.U32 R4, RZ, RZ, UR4 ;  /* 0x00000004ff047e24 */ /* 0x001fe4000f8e00ff */
[----:B------:R-:W-:Y:S01]  /*1470*/  IMAD.U32 R5, RZ, RZ, UR5 ;  /* 0x00000005ff057e24 */ /* 0x000fe2000f8e00ff */
[----:B--23--:R1:W-:Y:S06]  /*1480*/  STL [R1], R17 ;  /* 0x0000001101007387 */ /* 0x00c3ec0000100800 */
[----:B------:R-:W-:-:S07]  /*1490*/  LEPC R20, `(.L_x_48) ;  /* 0x000000001014794e */ /* 0x000fce0000000000 */
[----:B-1----:R-:W-:Y:S05]  /*14a0*/  CALL.ABS.NOINC R2 ;  /* 0x0000000002007343 */ /* 0x002fea0003c00000 */
.L_x_48:
[----:B------:R-:W-:-:S07]  /*14b0*/  IMAD.MOV.U32 R16, RZ, RZ, R17 ;  /* 0x000000ffff107224 */ /* 0x000fce00078e0011 */
.L_x_45:
[----:B------:R-:W-:Y:S05]  /*14c0*/  BSYNC.RECONVERGENT B6 ;  /* 0x0000000000067941 */ /* 0x000fea0003800200 */
.L_x_40:
[----:B------:R-:W-:Y:S02]  /*14d0*/  ISETP.NE.AND P1, PT, R25, RZ, PT ;  /* 0x000000ff1900720c */ /* 0x000fe40003f25270 */
[----:B01----:R-:W-:-:S05]  /*14e0*/  IADD3 R22, P0, PT, R22, 0x4, RZ ;  /* 0x0000000416167810 */ /* 0x003fca0007f1e0ff */
[----:B------:R-:W-:-:S06]  /*14f0*/  IMAD.X R23, RZ, RZ, R23, P0 ;  /* 0x000000ffff177224 */ /* 0x000fcc00000e0617 */
[----:B------:R-:W-:Y:S05]  /*1500*/  @P1 BRA `(.L_x_49) ;  /* 0xfffffff800fc1947 */ /* 0x000fea000383ffff */
[----:B------:R-:W-:Y:S05]  /*1510*/  EXIT ;  /* 0x000000000000794d */ /* 0x000fea0003800000 */
.L_x_50:
[----:B------:R-:W-:-:S00]  /*1520*/  BRA `(.L_x_50) ;  /* 0xfffffffc00fc7947 */ /* 0x000fc0000383ffff */
[----:B------:R-:W-:-:S00]  /*1530*/  NOP ;  /* 0x0000000000007918 */ /* 0x000fc00000000000 */
        /* <DEDUP_REMOVED lines=12> */
.L_x_51:


//--------------------- .nv.global.init           --------------------------
	.section	.nv.global.init,"aw",@progbits
.nv.global.init:
	.type		$str,@object
	.size		$str,($str$2 - $str)
$str:
        /*0000*/ 	.byte	0x53, 0x70, 0x61, 0x77, 0x6e, 0x69, 0x6e, 0x67, 0x20, 0x42, 0x65, 0x67, 0x69, 0x6e, 0x20, 0x56
        /*0010*/ 	.byte	0x61, 0x6c, 0x75, 0x65, 0x20, 0x77, 0x69, 0x74, 0x68, 0x20, 0x3a, 0x20, 0x25, 0x64, 0x0a, 0x00
	.type		$str$2,@object
	.size		$str$2,($str$1 - $str$2)
$str$2:
        /*0020*/ 	.byte	0x43, 0x75, 0x72, 0x72, 0x65, 0x6e, 0x74, 0x20, 0x56, 0x61, 0x6c, 0x75, 0x65, 0x20, 0x69, 0x73
        /*0030*/ 	.byte	0x20, 0x74, 0x69, 0x65, 0x64, 0x20, 0x77, 0x69, 0x74, 0x68, 0x20, 0x4d, 0x61, 0x78, 0x56, 0x61
        /*0040*/ 	.byte	0x6c, 0x75, 0x65, 0x2c, 0x73, 0x6b, 0x69, 0x70, 0x21, 0x0a, 0x00
	.type		$str$1,@object
	.size		$str$1,($str$3 - $str$1)
$str$1:
        /*004b*/ 	.byte	0x52, 0x65, 0x70, 0x6c, 0x61, 0x63, 0x69, 0x6e, 0x67, 0x20, 0x43, 0x75, 0x72, 0x72, 0x65, 0x6e
        /*005b*/ 	.byte	0x74, 0x20, 0x4d, 0x61, 0x78, 0x56, 0x61, 0x6c, 0x75, 0x65, 0x20, 0x3a, 0x20, 0x25, 0x64, 0x20
        /*006b*/ 	.byte	0x77, 0x69, 0x74, 0x68, 0x20, 0x6e, 0x65, 0x77, 0x20, 0x56, 0x61, 0x6c, 0x75, 0x65, 0x20, 0x3a
        /*007b*/ 	.byte	0x20, 0x25, 0x64, 0x2e, 0x0a, 0x00
	.type		$str$3,@object
	.size		$str$3,(.L_3 - $str$3)
$str$3:
        /*0081*/ 	.byte	0x43, 0x75, 0x72, 0x72, 0x65, 0x6e, 0x74, 0x20, 0x56, 0x61, 0x6c, 0x75, 0x65, 0x20, 0x3a, 0x20
        /*0091*/ 	.byte	0x25, 0x64, 0x20, 0x69, 0x73, 0x20, 0x6c, 0x65, 0x73, 0x73, 0x20, 0x74, 0x68, 0x61, 0x6e, 0x20
        /*00a1*/ 	.byte	0x4d, 0x61, 0x78, 0x56, 0x61, 0x6c, 0x75, 0x65, 0x20, 0x3a, 0x20, 0x25, 0x64, 0x2c, 0x69, 0x67
        /*00b1*/ 	.byte	0x6e, 0x6f, 0x72, 0x65, 0x64, 0x21, 0x0a, 0x00
.L_3:


//--------------------- .nv.shared.reserved.0     --------------------------
	.section	.nv.shared.reserved.0,"aw",@nobits
	.weak		__nv_reservedSMEM_offset_0_alias
	.size		__nv_reservedSMEM_offset_0_alias, 0, 64
	.other		__nv_reservedSMEM_offset_0_alias,@"STO_CUDA_RESERVED_SHARED STV_DEFAULT"
__nv_reservedSMEM_offset_0_alias:
	.zero		0
	.zero		64


//--------------------- .nv.constant0._Z8SolutioniPi --------------------------
	.section	.nv.constant0._Z8SolutioniPi,"a",@progbits
	.sectionflags	@""
	.align	4
.nv.constant0._Z8SolutioniPi:
	.zero		912


//--------------------- SYMBOLS --------------------------

	.type		.nv.reservedSmem.offset0,@object
	.size		.nv.reservedSmem.offset0,0x4
	.type		vprintf,@function
